//
// Generated by NVIDIA NVVM Compiler
//
// Compiler Build ID: CL-36424714
// Cuda compilation tools, release 13.0, V13.0.88
// Based on NVVM 20.0.0
//

.version 9.0
.target sm_100
.address_size 64

	// .globl	_Z10insertItemP14hashTableEntryi8HashFuncS1_Pi

.visible .entry _Z10insertItemP14hashTableEntryi8HashFuncS1_Pi(
	.param .u64 .ptr .align 1 _Z10insertItemP14hashTableEntryi8HashFuncS1_Pi_param_0,
	.param .u32 _Z10insertItemP14hashTableEntryi8HashFuncS1_Pi_param_1,
	.param .align 8 .b8 _Z10insertItemP14hashTableEntryi8HashFuncS1_Pi_param_2[8],
	.param .align 8 .b8 _Z10insertItemP14hashTableEntryi8HashFuncS1_Pi_param_3[8],
	.param .u64 .ptr .align 1 _Z10insertItemP14hashTableEntryi8HashFuncS1_Pi_param_4
)
{
	.reg .pred 	%p<20>;
	.reg .b32 	%r<23>;
	.reg .b64 	%rd<5>;

	ld.param.u64 	%rd3, [_Z10insertItemP14hashTableEntryi8HashFuncS1_Pi_param_0];
	ld.param.u32 	%r22, [_Z10insertItemP14hashTableEntryi8HashFuncS1_Pi_param_1];
	ld.param.u64 	%rd4, [_Z10insertItemP14hashTableEntryi8HashFuncS1_Pi_param_4];
	cvta.to.global.u64 	%rd1, %rd3;
	cvta.to.global.u64 	%rd2, %rd4;
	mov.b32 	%r21, 0;
	st.global.u32 	[%rd2], %r21;
	mov.pred 	%p19, 0;
$L__BB0_1:
	ld.global.u32 	%r3, [%rd1+-4];
	setp.eq.s32 	%p3, %r3, %r22;
	@%p3 bra 	$L__BB0_18;
	setp.ne.s32 	%p4, %r3, -1;
	@%p4 bra 	$L__BB0_4;
	atom.relaxed.global.cas.b32 	%r14, [%rd1+-4], -1, %r22;
	setp.eq.s32 	%p5, %r14, -1;
	@%p5 bra 	$L__BB0_18;
$L__BB0_4:
	@%p19 bra 	$L__BB0_7;
	ld.global.u32 	%r15, [%rd1+-4];
	setp.ne.s32 	%p6, %r15, -1;
	@%p6 bra 	$L__BB0_7;
	atom.relaxed.global.cas.b32 	%r16, [%rd1+-4], -1, %r22;
	setp.eq.s32 	%p7, %r16, -1;
	@%p7 bra 	$L__BB0_18;
$L__BB0_7:
	atom.global.exch.b32 	%r4, [%rd1+-4], %r22;
	ld.global.u32 	%r5, [%rd1+-4];
	setp.eq.s32 	%p8, %r5, %r4;
	@%p8 bra 	$L__BB0_18;
	setp.ne.s32 	%p9, %r5, -1;
	@%p9 bra 	$L__BB0_10;
	atom.relaxed.global.cas.b32 	%r17, [%rd1+-4], -1, %r4;
	setp.eq.s32 	%p10, %r17, -1;
	@%p10 bra 	$L__BB0_18;
$L__BB0_10:
	atom.global.exch.b32 	%r6, [%rd1+-4], %r4;
	ld.global.u32 	%r7, [%rd1+-4];
	setp.eq.s32 	%p11, %r7, %r6;
	@%p11 bra 	$L__BB0_18;
	setp.ne.s32 	%p12, %r7, -1;
	@%p12 bra 	$L__BB0_13;
	atom.relaxed.global.cas.b32 	%r18, [%rd1+-4], -1, %r6;
	setp.eq.s32 	%p13, %r18, -1;
	@%p13 bra 	$L__BB0_18;
$L__BB0_13:
	atom.global.exch.b32 	%r8, [%rd1+-4], %r6;
	ld.global.u32 	%r9, [%rd1+-4];
	setp.eq.s32 	%p14, %r9, %r8;
	@%p14 bra 	$L__BB0_18;
	setp.ne.s32 	%p15, %r9, -1;
	@%p15 bra 	$L__BB0_16;
	atom.relaxed.global.cas.b32 	%r19, [%rd1+-4], -1, %r8;
	setp.eq.s32 	%p16, %r19, -1;
	@%p16 bra 	$L__BB0_18;
$L__BB0_16:
	atom.global.exch.b32 	%r22, [%rd1+-4], %r8;
	add.s32 	%r21, %r21, 4;
	setp.ne.s32 	%p18, %r21, 100;
	mov.pred 	%p19, -1;
	@%p18 bra 	$L__BB0_1;
	mov.b32 	%r20, 1;
	st.global.u32 	[%rd2], %r20;
$L__BB0_18:
	ret;

}
	// .globl	_Z10lookupItemP14hashTableEntryi8HashFuncS1_Pi
.visible .entry _Z10lookupItemP14hashTableEntryi8HashFuncS1_Pi(
	.param .u64 .ptr .align 1 _Z10lookupItemP14hashTableEntryi8HashFuncS1_Pi_param_0,
	.param .u32 _Z10lookupItemP14hashTableEntryi8HashFuncS1_Pi_param_1,
	.param .align 8 .b8 _Z10lookupItemP14hashTableEntryi8HashFuncS1_Pi_param_2[8],
	.param .align 8 .b8 _Z10lookupItemP14hashTableEntryi8HashFuncS1_Pi_param_3[8],
	.param .u64 .ptr .align 1 _Z10lookupItemP14hashTableEntryi8HashFuncS1_Pi_param_4
)
{
	.reg .pred 	%p<2>;
	.reg .b32 	%r<5>;
	.reg .b64 	%rd<5>;

	ld.param.u64 	%rd1, [_Z10lookupItemP14hashTableEntryi8HashFuncS1_Pi_param_0];
	ld.param.u32 	%r1, [_Z10lookupItemP14hashTableEntryi8HashFuncS1_Pi_param_1];
	ld.param.u64 	%rd2, [_Z10lookupItemP14hashTableEntryi8HashFuncS1_Pi_param_4];
	cvta.to.global.u64 	%rd3, %rd1;
	cvta.to.global.u64 	%rd4, %rd2;
	mov.b32 	%r2, -1;
	st.global.u32 	[%rd4], %r2;
	ld.global.u32 	%r3, [%rd3+-4];
	setp.eq.s32 	%p1, %r3, %r1;
	selp.b32 	%r4, %r1, -1, %p1;
	st.global.u32 	[%rd4], %r4;
	ret;

}


// ===== COMPILED SASS (sm_100) =====

	.target	sm_100

	.elftype	@"ET_EXEC"


//--------------------- .note.nv.tkinfo           --------------------------
	.section	.note.nv.tkinfo,"",@"SHT_NOTE"
	.sectionflags	@"SHF_NOTE_NV_TKINFO"
	.tkinfo
        /*0018*/ 	.word	0x00000002
        /*0030*/ 	.string	""
        /*0030*/ 	.string	"ptxas"
        /*0030*/ 	.string	"Cuda compilation tools, release 13.0, V13.0.88"
        /*0030*/ 	.string	"Build cuda_13.0.r13.0/compiler.36424714_0"
        /*0030*/ 	.string	"-arch sm_100 -m 64 "



//--------------------- .note.nv.cuinfo           --------------------------
	.section	.note.nv.cuinfo,"",@"SHT_NOTE"
	.sectionflags	@"SHF_NOTE_NV_CUINFO"
        /*0018*/ 	.short	0x0002
        /*001a*/ 	.short	0x0064
        /*001c*/ 	.short	0x0082
	.zero		2


//--------------------- .nv.info                  --------------------------
	.section	.nv.info,"",@"SHT_CUDA_INFO"
	.align	4


	//----- nvinfo : EIATTR_REGCOUNT
	.align		4
        /*0000*/ 	.byte	0x04, 0x2f
        /*0002*/ 	.short	(.L_1 - .L_0)
	.align		4
.L_0:
        /*0004*/ 	.word	index@(_Z10insertItemP14hashTableEntryi8HashFuncS1_Pi)
        /*0008*/ 	.word	0x0000000c


	//----- nvinfo : EIATTR_FRAME_SIZE
	.align		4
.L_1:
        /*000c*/ 	.byte	0x04, 0x11
        /*000e*/ 	.short	(.L_3 - .L_2)
	.align		4
.L_2:
        /*0010*/ 	.word	index@(_Z10insertItemP14hashTableEntryi8HashFuncS1_Pi)
        /*0014*/ 	.word	0x00000000


	//----- nvinfo : EIATTR_REGCOUNT
	.align		4
.L_3:
        /*0018*/ 	.byte	0x04, 0x2f
        /*001a*/ 	.short	(.L_5 - .L_4)
	.align		4
.L_4:
        /*001c*/ 	.word	index@(_Z10lookupItemP14hashTableEntryi8HashFuncS1_Pi)
        /*0020*/ 	.word	0x0000000c


	//----- nvinfo : EIATTR_FRAME_SIZE
	.align		4
.L_5:
        /*0024*/ 	.byte	0x04, 0x11
        /*0026*/ 	.short	(.L_7 - .L_6)
	.align		4
.L_6:
        /*0028*/ 	.word	index@(_Z10lookupItemP14hashTableEntryi8HashFuncS1_Pi)
        /*002c*/ 	.word	0x00000000


	//----- nvinfo : EIATTR_MIN_STACK_SIZE
	.align		4
.L_7:
        /*0030*/ 	.byte	0x04, 0x12
        /*0032*/ 	.short	(.L_9 - .L_8)
	.align		4
.L_8:
        /*0034*/ 	.word	index@(_Z10lookupItemP14hashTableEntryi8HashFuncS1_Pi)
        /*0038*/ 	.word	0x00000000


	//----- nvinfo : EIATTR_MIN_STACK_SIZE
	.align		4
.L_9:
        /*003c*/ 	.byte	0x04, 0x12
        /*003e*/ 	.short	(.L_11 - .L_10)
	.align		4
.L_10:
        /*0040*/ 	.word	index@(_Z10insertItemP14hashTableEntryi8HashFuncS1_Pi)
        /*0044*/ 	.word	0x00000000
.L_11:


//--------------------- .nv.compat                --------------------------
	.section	.nv.compat,"",@"SHT_CUDA_COMPAT_INFO"
	.align	4
        /*0000*/ 	.byte	0x02, 0x09, 0x00, 0x00, 0x02, 0x02, 0x01, 0x00, 0x02, 0x05, 0x05, 0x00, 0x03, 0x07, 0x01, 0x01
        /*0010*/ 	.byte	0x02, 0x03, 0x00, 0x00, 0x02, 0x06, 0x01, 0x00, 0x04, 0x0b, 0x08, 0x00, 0x09, 0x00, 0x00, 0x00
        /*0020*/ 	.byte	0x00, 0x00, 0x00, 0x00


//--------------------- .nv.info._Z10lookupItemP14hashTableEntryi8HashFuncS1_Pi --------------------------
	.section	.nv.info._Z10lookupItemP14hashTableEntryi8HashFuncS1_Pi,"",@"SHT_CUDA_INFO"
	.sectionflags	@""
	.align	4


	//----- nvinfo : EIATTR_CUDA_API_VERSION
	.align		4
        /*0000*/ 	.byte	0x04, 0x37
        /*0002*/ 	.short	(.L_13 - .L_12)
.L_12:
        /*0004*/ 	.word	0x00000082


	//----- nvinfo : EIATTR_KPARAM_INFO
	.align		4
.L_13:
        /*0008*/ 	.byte	0x04, 0x17
        /*000a*/ 	.short	(.L_15 - .L_14)
.L_14:
        /*000c*/ 	.word	0x00000000
        /*0010*/ 	.short	0x0004
        /*0012*/ 	.short	0x0020
        /*0014*/ 	.byte	0x00, 0xf5, 0x21, 0x00


	//----- nvinfo : EIATTR_KPARAM_INFO
	.align		4
.L_15:
        /*0018*/ 	.byte	0x04, 0x17
        /*001a*/ 	.short	(.L_17 - .L_16)
.L_16:
        /*001c*/ 	.word	0x00000000
        /*0020*/ 	.short	0x0003
        /*0022*/ 	.short	0x0018
        /*0024*/ 	.byte	0x00, 0xf0, 0x21, 0x00


	//----- nvinfo : EIATTR_KPARAM_INFO
	.align		4
.L_17:
        /*0028*/ 	.byte	0x04, 0x17
        /*002a*/ 	.short	(.L_19 - .L_18)
.L_18:
        /*002c*/ 	.word	0x00000000
        /*0030*/ 	.short	0x0002
        /*0032*/ 	.short	0x0010
        /*0034*/ 	.byte	0x00, 0xf0, 0x21, 0x00


	//----- nvinfo : EIATTR_KPARAM_INFO
	.align		4
.L_19:
        /*0038*/ 	.byte	0x04, 0x17
        /*003a*/ 	.short	(.L_21 - .L_20)
.L_20:
        /*003c*/ 	.word	0x00000000
        /*0040*/ 	.short	0x0001
        /*0042*/ 	.short	0x0008
        /*0044*/ 	.byte	0x00, 0xf0, 0x11, 0x00


	//----- nvinfo : EIATTR_KPARAM_INFO
	.align		4
.L_21:
        /*0048*/ 	.byte	0x04, 0x17
        /*004a*/ 	.short	(.L_23 - .L_22)
.L_22:
        /*004c*/ 	.word	0x00000000
        /*0050*/ 	.short	0x0000
        /*0052*/ 	.short	0x0000
        /*0054*/ 	.byte	0x00, 0xf5, 0x21, 0x00


	//----- nvinfo : EIATTR_SPARSE_MMA_MASK
	.align		4
.L_23:
        /*0058*/ 	.byte	0x03, 0x50
        /*005a*/ 	.short	0x0000


	//----- nvinfo : EIATTR_MAXREG_COUNT
	.align		4
        /*005c*/ 	.byte	0x03, 0x1b
        /*005e*/ 	.short	0x00ff


	//----- nvinfo : EIATTR_MERCURY_ISA_VERSION
	.align		4
        /*0060*/ 	.byte	0x03, 0x5f
        /*0062*/ 	.short	0x0101


	//----- nvinfo : EIATTR_VRC_CTA_INIT_COUNT
	.align		4
        /*0064*/ 	.byte	0x02, 0x4a
	.zero		1
	.zero		1


	//----- nvinfo : EIATTR_EXIT_INSTR_OFFSETS
	.align		4
        /*0068*/ 	.byte	0x04, 0x1c
        /*006a*/ 	.short	(.L_25 - .L_24)


	//   ....[0]....
.L_24:
        /*006c*/ 	.word	0x000000b0


	//----- nvinfo : EIATTR_CBANK_PARAM_SIZE
	.align		4
.L_25:
        /*0070*/ 	.byte	0x03, 0x19
        /*0072*/ 	.short	0x0028


	//----- nvinfo : EIATTR_PARAM_CBANK
	.align		4
        /*0074*/ 	.byte	0x04, 0x0a
        /*0076*/ 	.short	(.L_27 - .L_26)
	.align		4
.L_26:
        /*0078*/ 	.word	index@(.nv.constant0._Z10lookupItemP14hashTableEntryi8HashFuncS1_Pi)
        /*007c*/ 	.short	0x0380
        /*007e*/ 	.short	0x0028


	//----- nvinfo : EIATTR_SW_WAR
	.align		4
.L_27:
        /*0080*/ 	.byte	0x04, 0x36
        /*0082*/ 	.short	(.L_29 - .L_28)
.L_28:
        /*0084*/ 	.word	0x00000008
.L_29:


//--------------------- .nv.info._Z10insertItemP14hashTableEntryi8HashFuncS1_Pi --------------------------
	.section	.nv.info._Z10insertItemP14hashTableEntryi8HashFuncS1_Pi,"",@"SHT_CUDA_INFO"
	.sectionflags	@""
	.align	4


	//----- nvinfo : EIATTR_CUDA_API_VERSION
	.align		4
        /*0000*/ 	.byte	0x04, 0x37
        /*0002*/ 	.short	(.L_31 - .L_30)
.L_30:
        /*0004*/ 	.word	0x00000082


	//----- nvinfo : EIATTR_KPARAM_INFO
	.align		4
.L_31:
        /*0008*/ 	.byte	0x04, 0x17
        /*000a*/ 	.short	(.L_33 - .L_32)
.L_32:
        /*000c*/ 	.word	0x00000000
        /*0010*/ 	.short	0x0004
        /*0012*/ 	.short	0x0020
        /*0014*/ 	.byte	0x00, 0xf5, 0x21, 0x00


	//----- nvinfo : EIATTR_KPARAM_INFO
	.align		4
.L_33:
        /*0018*/ 	.byte	0x04, 0x17
        /*001a*/ 	.short	(.L_35 - .L_34)
.L_34:
        /*001c*/ 	.word	0x00000000
        /*0020*/ 	.short	0x0003
        /*0022*/ 	.short	0x0018
        /*0024*/ 	.byte	0x00, 0xf0, 0x21, 0x00


	//----- nvinfo : EIATTR_KPARAM_INFO
	.align		4
.L_35:
        /*0028*/ 	.byte	0x04, 0x17
        /*002a*/ 	.short	(.L_37 - .L_36)
.L_36:
        /*002c*/ 	.word	0x00000000
        /*0030*/ 	.short	0x0002
        /*0032*/ 	.short	0x0010
        /*0034*/ 	.byte	0x00, 0xf0, 0x21, 0x00


	//----- nvinfo : EIATTR_KPARAM_INFO
	.align		4
.L_37:
        /*0038*/ 	.byte	0x04, 0x17
        /*003a*/ 	.short	(.L_39 - .L_38)
.L_38:
        /*003c*/ 	.word	0x00000000
        /*0040*/ 	.short	0x0001
        /*0042*/ 	.short	0x0008
        /*0044*/ 	.byte	0x00, 0xf0, 0x11, 0x00


	//----- nvinfo : EIATTR_KPARAM_INFO
	.align		4
.L_39:
        /*0048*/ 	.byte	0x04, 0x17
        /*004a*/ 	.short	(.L_41 - .L_40)
.L_40:
        /*004c*/ 	.word	0x00000000
        /*0050*/ 	.short	0x0000
        /*0052*/ 	.short	0x0000
        /*0054*/ 	.byte	0x00, 0xf5, 0x21, 0x00


	//----- nvinfo : EIATTR_SPARSE_MMA_MASK
	.align		4
.L_41:
        /*0058*/ 	.byte	0x03, 0x50
        /*005a*/ 	.short	0x0000


	//----- nvinfo : EIATTR_MAXREG_COUNT
	.align		4
        /*005c*/ 	.byte	0x03, 0x1b
        /*005e*/ 	.short	0x00ff


	//----- nvinfo : EIATTR_MERCURY_ISA_VERSION
	.align		4
        /*0060*/ 	.byte	0x03, 0x5f
        /*0062*/ 	.short	0x0101


	//----- nvinfo : EIATTR_VRC_CTA_INIT_COUNT
	.align		4
        /*0064*/ 	.byte	0x02, 0x4a
	.zero		1
	.zero		1


	//----- nvinfo : EIATTR_EXIT_INSTR_OFFSETS
	.align		4
        /*0068*/ 	.byte	0x04, 0x1c
        /*006a*/ 	.short	(.L_43 - .L_42)


	//   ....[0]....
.L_42:
        /*006c*/ 	.word	0x00000110


	//   ....[1]....
        /*0070*/ 	.word	0x00000180


	//   ....[2]....
        /*0074*/ 	.word	0x00000210


	//   ....[3]....
        /*0078*/ 	.word	0x00000250


	//   ....[4]....
        /*007c*/ 	.word	0x000002b0


	//   ....[5]....
        /*0080*/ 	.word	0x000002f0


	//   ....[6]....
        /*0084*/ 	.word	0x00000350


	//   ....[7]....
        /*0088*/ 	.word	0x00000390


	//   ....[8]....
        /*008c*/ 	.word	0x000003f0


	//   ....[9]....
        /*0090*/ 	.word	0x00000460


	//----- nvinfo : EIATTR_CBANK_PARAM_SIZE
	.align		4
.L_43:
        /*0094*/ 	.byte	0x03, 0x19
        /*0096*/ 	.short	0x0028


	//----- nvinfo : EIATTR_PARAM_CBANK
	.align		4
        /*0098*/ 	.byte	0x04, 0x0a
        /*009a*/ 	.short	(.L_45 - .L_44)
	.align		4
.L_44:
        /*009c*/ 	.word	index@(.nv.constant0._Z10insertItemP14hashTableEntryi8HashFuncS1_Pi)
        /*00a0*/ 	.short	0x0380
        /*00a2*/ 	.short	0x0028


	//----- nvinfo : EIATTR_SW_WAR
	.align		4
.L_45:
        /*00a4*/ 	.byte	0x04, 0x36
        /*00a6*/ 	.short	(.L_47 - .L_46)
.L_46:
        /*00a8*/ 	.word	0x00000008
.L_47:


//--------------------- .nv.callgraph             --------------------------
	.section	.nv.callgraph,"",@"SHT_CUDA_CALLGRAPH"
	.align	4
	.sectionentsize	8
	.align		4
        /*0000*/ 	.word	0x00000000
	.align		4
        /*0004*/ 	.word	0xffffffff
	.align		4
        /*0008*/ 	.word	0x00000000
	.align		4
        /*000c*/ 	.word	0xfffffffe
	.align		4
        /*0010*/ 	.word	0x00000000
	.align		4
        /*0014*/ 	.word	0xfffffffd
	.align		4
        /*0018*/ 	.word	0x00000000
	.align		4
        /*001c*/ 	.word	0xfffffffc


//--------------------- .text._Z10lookupItemP14hashTableEntryi8HashFuncS1_Pi --------------------------
	.section	.text._Z10lookupItemP14hashTableEntryi8HashFuncS1_Pi,"ax",@progbits
	.align	128
        .global         _Z10lookupItemP14hashTableEntryi8HashFuncS1_Pi
        .type           _Z10lookupItemP14hashTableEntryi8HashFuncS1_Pi,@function
        .size           _Z10lookupItemP14hashTableEntryi8HashFuncS1_Pi,(.L_x_8 - _Z10lookupItemP14hashTableEntryi8HashFuncS1_Pi)
        .other          _Z10lookupItemP14hashTableEntryi8HashFuncS1_Pi,@"STO_CUDA_ENTRY STV_DEFAULT"
_Z10lookupItemP14hashTableEntryi8HashFuncS1_Pi:
.text._Z10lookupItemP14hashTableEntryi8HashFuncS1_Pi:
[----:B------:R-:W-:Y:S08]  /*0000*/  LDC R1, c[0x0][0x37c] ;  /* 0x0000df00ff017b82 */ /* 0x000ff00000000800 */
[----:B------:R-:W0:Y:S01]  /*0010*/  LDC.64 R2, c[0x0][0x3a0] ;  /* 0x0000e800ff027b82 */ /* 0x000e220000000a00 */
[----:B------:R-:W0:Y:S01]  /*0020*/  LDCU.64 UR4, c[0x0][0x358] ;  /* 0x00006b00ff0477ac */ /* 0x000e220008000a00 */
[----:B------:R-:W-:-:S06]  /*0030*/  IMAD.MOV.U32 R9, RZ, RZ, -0x1 ;  /* 0xffffffffff097424 */ /* 0x000fcc00078e00ff */
[----:B------:R-:W1:Y:S08]  /*0040*/  LDC.64 R4, c[0x0][0x380] ;  /* 0x0000e000ff047b82 */ /* 0x000e700000000a00 */
[----:B------:R-:W2:Y:S01]  /*0050*/  LDC R7, c[0x0][0x388] ;  /* 0x0000e200ff077b82 */ /* 0x000ea20000000800 */
[----:B0-----:R-:W-:Y:S04]  /*0060*/  STG.E desc[UR4][R2.64], R9 ;  /* 0x0000000902007986 */ /* 0x001fe8000c101904 */
[----:B-1----:R-:W2:Y:S02]  /*0070*/  LDG.E R4, desc[UR4][R4.64+-0x4] ;  /* 0xfffffc0404047981 */ /* 0x002ea4000c1e1900 */
[----:B--2---:R-:W-:-:S04]  /*0080*/  ISETP.NE.AND P0, PT, R4, R7, PT ;  /* 0x000000070400720c */ /* 0x004fc80003f05270 */
[----:B------:R-:W-:-:S05]  /*0090*/  SEL R7, R7, 0xffffffff, !P0 ;  /* 0xffffffff07077807 */ /* 0x000fca0004000000 */
[----:B------:R-:W-:Y:S01]  /*00a0*/  STG.E desc[UR4][R2.64], R7 ;  /* 0x0000000702007986 */ /* 0x000fe2000c101904 */
[----:B------:R-:W-:Y:S05]  /*00b0*/  EXIT ;  /* 0x000000000000794d */ /* 0x000fea0003800000 */
.L_x_0:
[----:B------:R-:W-:-:S00]  /*00c0*/  BRA `(.L_x_0) ;  /* 0xfffffffc00fc7947 */ /* 0x000fc0000383ffff */
[----:B------:R-:W-:-:S00]  /*00d0*/  NOP ;  /* 0x0000000000007918 */ /* 0x000fc00000000000 */
        /* <DEDUP_REMOVED lines=10> */
.L_x_8:


//--------------------- .text._Z10insertItemP14hashTableEntryi8HashFuncS1_Pi --------------------------
	.section	.text._Z10insertItemP14hashTableEntryi8HashFuncS1_Pi,"ax",@progbits
	.align	128
        .global         _Z10insertItemP14hashTableEntryi8HashFuncS1_Pi
        .type           _Z10insertItemP14hashTableEntryi8HashFuncS1_Pi,@function
        .size           _Z10insertItemP14hashTableEntryi8HashFuncS1_Pi,(.L_x_9 - _Z10insertItemP14hashTableEntryi8HashFuncS1_Pi)
        .other          _Z10insertItemP14hashTableEntryi8HashFuncS1_Pi,@"STO_CUDA_ENTRY STV_DEFAULT"
_Z10insertItemP14hashTableEntryi8HashFuncS1_Pi:
.text._Z10insertItemP14hashTableEntryi8HashFuncS1_Pi:
[----:B------:R-:W-:Y:S08]  /*0000*/  LDC R1, c[0x0][0x37c] ;  /* 0x0000df00ff017b82 */ /* 0x000ff00000000800 */
[----:B------:R-:W0:Y:S01]  /*0010*/  LDC.64 R6, c[0x0][0x3a0] ;  /* 0x0000e800ff067b82 */ /* 0x000e220000000a00 */
[----:B------:R-:W0:Y:S01]  /*0020*/  LDCU.64 UR6, c[0x0][0x358] ;  /* 0x00006b00ff0677ac */ /* 0x000e220008000a00 */
[----:B------:R-:W1:Y:S06]  /*0030*/  LDCU.64 UR4, c[0x0][0x380] ;  /* 0x00007000ff0477ac */ /* 0x000e6c0008000a00 */
[----:B------:R-:W2:Y:S01]  /*0040*/  LDC.64 R2, c[0x0][0x380] ;  /* 0x0000e000ff027b82 */ /* 0x000ea20000000a00 */
[----:B------:R-:W3:Y:S01]  /*0050*/  LDCU UR8, c[0x0][0x388] ;  /* 0x00007100ff0877ac */ /* 0x000ee20008000800 */
[----:B-1----:R-:W-:Y:S01]  /*0060*/  UIADD3 UR4, UP0, UPT, UR4, -0x4, URZ ;  /* 0xfffffffc04047890 */ /* 0x002fe2000ff1e0ff */
[----:B0-----:R0:W-:Y:S03]  /*0070*/  STG.E desc[UR6][R6.64], RZ ;  /* 0x000000ff06007986 */ /* 0x0011e6000c101906 */
[----:B------:R-:W-:Y:S01]  /*0080*/  UIADD3.X UR5, UPT, UPT, UR5, -0x1, URZ, UP0, !UPT ;  /* 0xffffffff05057890 */ /* 0x000fe200087fe4ff */
[----:B---3--:R-:W-:Y:S01]  /*0090*/  IMAD.U32 R9, RZ, RZ, UR8 ;  /* 0x00000008ff097e24 */ /* 0x008fe2000f8e00ff */
[----:B------:R-:W-:Y:S01]  /*00a0*/  UPLOP3.LUT UP0, UPT, UPT, UPT, UPT, 0x40, 0x4 ;  /* 0x000000000004789c */ /* 0x000fe20003f0e870 */
[----:B------:R-:W-:Y:S01]  /*00b0*/  IMAD.U32 R4, RZ, RZ, UR4 ;  /* 0x00000004ff047e24 */ /* 0x000fe2000f8e00ff */
[----:B------:R-:W-:-:S02]  /*00c0*/  UMOV UR4, URZ ;  /* 0x000000ff00047c82 */ /* 0x000fc40008000000 */
[----:B------:R-:W-:-:S07]  /*00d0*/  IMAD.U32 R5, RZ, RZ, UR5 ;  /* 0x00000005ff057e24 */ /* 0x000fce000f8e00ff */
.L_x_6:
[----:B--2---:R-:W2:Y:S01]  /*00e0*/  LDG.E R0, desc[UR6][R2.64+-0x4] ;  /* 0xfffffc0602007981 */ /* 0x004ea2000c1e1900 */
[----:B------:R-:W-:Y:S01]  /*00f0*/  UIADD3 UR4, UPT, UPT, UR4, 0x4, URZ ;  /* 0x0000000404047890 */ /* 0x000fe2000fffe0ff */
[----:B--2--5:R-:W-:-:S13]  /*0100*/  ISETP.NE.AND P0, PT, R0, R9, PT ;  /* 0x000000090000720c */ /* 0x024fda0003f05270 */
[----:B-1----:R-:W-:Y:S05]  /*0110*/  @!P0 EXIT ;  /* 0x000000000000894d */ /* 0x002fea0003800000 */
[----:B------:R-:W-:Y:S01]  /*0120*/  ISETP.NE.AND P0, PT, R0, -0x1, PT ;  /* 0xffffffff0000780c */ /* 0x000fe20003f05270 */
[----:B------:R-:W-:-:S12]  /*0130*/  UISETP.NE.AND UP1, UPT, UR4, 0x64, UPT ;  /* 0x000000640400788c */ /* 0x000fd8000bf25270 */
[----:B------:R-:W-:Y:S05]  /*0140*/  @P0 BRA `(.L_x_1) ;  /* 0x0000000000100947 */ /* 0x000fea0003800000 */
[----:B------:R-:W-:-:S05]  /*0150*/  IMAD.MOV.U32 R8, RZ, RZ, -0x1 ;  /* 0xffffffffff087424 */ /* 0x000fca00078e00ff */
[----:B------:R-:W2:Y:S02]  /*0160*/  ATOMG.E.CAS.STRONG.GPU PT, R0, [R4], R8, R9 ;  /* 0x00000008040073a9 */ /* 0x000ea400001ee109 */
[----:B--2---:R-:W-:-:S13]  /*0170*/  ISETP.NE.AND P0, PT, R0, -0x1, PT ;  /* 0xffffffff0000780c */ /* 0x004fda0003f05270 */
[----:B------:R-:W-:Y:S05]  /*0180*/  @!P0 EXIT ;  /* 0x000000000000894d */ /* 0x000fea0003800000 */
.L_x_1:
[----:B------:R-:W-:Y:S05]  /*0190*/  BRA.U UP0, `(.L_x_2) ;  /* 0x0000000100207547 */ /* 0x000fea000b800000 */
[----:B0-----:R-:W0:Y:S02]  /*01a0*/  LDC.64 R6, c[0x0][0x380] ;  /* 0x0000e000ff067b82 */ /* 0x001e240000000a00 */
[----:B0-----:R-:W2:Y:S02]  /*01b0*/  LDG.E R6, desc[UR6][R6.64+-0x4] ;  /* 0xfffffc0606067981 */ /* 0x001ea4000c1e1900 */
[----:B--2---:R-:W-:-:S13]  /*01c0*/  ISETP.NE.AND P0, PT, R6, -0x1, PT ;  /* 0xffffffff0600780c */ /* 0x004fda0003f05270 */
[----:B------:R-:W-:Y:S05]  /*01d0*/  @P0 BRA `(.L_x_2) ;  /* 0x0000000000100947 */ /* 0x000fea0003800000 */
[----:B------:R-:W-:-:S05]  /*01e0*/  IMAD.MOV.U32 R8, RZ, RZ, -0x1 ;  /* 0xffffffffff087424 */ /* 0x000fca00078e00ff */
[----:B------:R-:W2:Y:S02]  /*01f0*/  ATOMG.E.CAS.STRONG.GPU PT, R0, [R4], R8, R9 ;  /* 0x00000008040073a9 */ /* 0x000ea400001ee109 */
[----:B--2---:R-:W-:-:S13]  /*0200*/  ISETP.NE.AND P0, PT, R0, -0x1, PT ;  /* 0xffffffff0000780c */ /* 0x004fda0003f05270 */
[----:B------:R-:W-:Y:S05]  /*0210*/  @!P0 EXIT ;  /* 0x000000000000894d */ /* 0x000fea0003800000 */
.L_x_2:
[----:B------:R-:W2:Y:S04]  /*0220*/  ATOMG.E.EXCH.STRONG.GPU PT, R9, desc[UR6][R4.64], R9 ;  /* 0x80000009040979a8 */ /* 0x000ea8000c1ef106 */
[----:B------:R-:W2:Y:S02]  /*0230*/  LDG.E R0, desc[UR6][R2.64+-0x4] ;  /* 0xfffffc0602007981 */ /* 0x000ea4000c1e1900 */
[----:B--2---:R-:W-:-:S13]  /*0240*/  ISETP.NE.AND P0, PT, R0, R9, PT ;  /* 0x000000090000720c */ /* 0x004fda0003f05270 */
[----:B------:R-:W-:Y:S05]  /*0250*/  @!P0 EXIT ;  /* 0x000000000000894d */ /* 0x000fea0003800000 */
[----:B------:R-:W-:-:S13]  /*0260*/  ISETP.NE.AND P0, PT, R0, -0x1, PT ;  /* 0xffffffff0000780c */ /* 0x000fda0003f05270 */
[----:B------:R-:W-:Y:S05]  /*0270*/  @P0 BRA `(.L_x_3) ;  /* 0x0000000000100947 */ /* 0x000fea0003800000 */
[----:B------:R-:W-:-:S05]  /*0280*/  IMAD.MOV.U32 R8, RZ, RZ, -0x1 ;  /* 0xffffffffff087424 */ /* 0x000fca00078e00ff */
[----:B------:R-:W2:Y:S02]  /*0290*/  ATOMG.E.CAS.STRONG.GPU PT, R0, [R4], R8, R9 ;  /* 0x00000008040073a9 */ /* 0x000ea400001ee109 */
[----:B--2---:R-:W-:-:S13]  /*02a0*/  ISETP.NE.AND P0, PT, R0, -0x1, PT ;  /* 0xffffffff0000780c */ /* 0x004fda0003f05270 */
[----:B------:R-:W-:Y:S05]  /*02b0*/  @!P0 EXIT ;  /* 0x000000000000894d */ /* 0x000fea0003800000 */
.L_x_3:
        /* <DEDUP_REMOVED lines=10> */
.L_x_4:
        /* <DEDUP_REMOVED lines=10> */
.L_x_5:
[----:B------:R1:W5:Y:S01]  /*0400*/  ATOMG.E.EXCH.STRONG.GPU PT, R9, desc[UR6][R4.64], R9 ;  /* 0x80000009040979a8 */ /* 0x000362000c1ef106 */
[----:B------:R-:W-:Y:S01]  /*0410*/  UPLOP3.LUT UP0, UPT, UPT, UPT, UPT, 0x80, 0x8 ;  /* 0x000000000008789c */ /* 0x000fe20003f0f070 */
[----:B------:R-:W-:Y:S10]  /*0420*/  BRA.U UP1, `(.L_x_6) ;  /* 0xfffffffd012c7547 */ /* 0x000ff4000b83ffff */
[----:B------:R-:W2:Y:S01]  /*0430*/  LDC.64 R2, c[0x0][0x3a0] ;  /* 0x0000e800ff027b82 */ /* 0x000ea20000000a00 */
[----:B-1----:R-:W-:-:S05]  /*0440*/  IMAD.MOV.U32 R5, RZ, RZ, 0x1 ;  /* 0x00000001ff057424 */ /* 0x002fca00078e00ff */
[----:B--2---:R-:W-:Y:S01]  /*0450*/  STG.E desc[UR6][R2.64], R5 ;  /* 0x0000000502007986 */ /* 0x004fe2000c101906 */
[----:B------:R-:W-:Y:S05]  /*0460*/  EXIT ;  /* 0x000000000000794d */ /* 0x000fea0003800000 */
.L_x_7:
        /* <DEDUP_REMOVED lines=9> */
.L_x_9:


//--------------------- .nv.shared.reserved.0     --------------------------
	.section	.nv.shared.reserved.0,"aw",@nobits
	.weak		__nv_reservedSMEM_offset_0_alias
	.size		__nv_reservedSMEM_offset_0_alias, 0, 64
	.other		__nv_reservedSMEM_offset_0_alias,@"STO_CUDA_RESERVED_SHARED STV_DEFAULT"
__nv_reservedSMEM_offset_0_alias:
	.zero		0
	.zero		64


//--------------------- .nv.constant0._Z10lookupItemP14hashTableEntryi8HashFuncS1_Pi --------------------------
	.section	.nv.constant0._Z10lookupItemP14hashTableEntryi8HashFuncS1_Pi,"a",@progbits
	.sectionflags	@""
	.align	4
.nv.constant0._Z10lookupItemP14hashTableEntryi8HashFuncS1_Pi:
	.zero		936


//--------------------- .nv.constant0._Z10insertItemP14hashTableEntryi8HashFuncS1_Pi --------------------------
	.section	.nv.constant0._Z10insertItemP14hashTableEntryi8HashFuncS1_Pi,"a",@progbits
	.sectionflags	@""
	.align	4
.nv.constant0._Z10insertItemP14hashTableEntryi8HashFuncS1_Pi:
	.zero		936


//--------------------- SYMBOLS --------------------------

	.type		.nv.reservedSmem.offset0,@object
	.size		.nv.reservedSmem.offset0,0x4
